//
// Generated by NVIDIA NVVM Compiler
//
// Compiler Build ID: CL-36424714
// Cuda compilation tools, release 13.0, V13.0.88
// Based on NVVM 20.0.0
//

.version 9.0
.target sm_100
.address_size 64

	// .globl	_Z7kernel2PfS_P6uchar4ii

.visible .entry _Z7kernel2PfS_P6uchar4ii(
	.param .u64 .ptr .align 1 _Z7kernel2PfS_P6uchar4ii_param_0,
	.param .u64 .ptr .align 1 _Z7kernel2PfS_P6uchar4ii_param_1,
	.param .u64 .ptr .align 1 _Z7kernel2PfS_P6uchar4ii_param_2,
	.param .u32 _Z7kernel2PfS_P6uchar4ii_param_3,
	.param .u32 _Z7kernel2PfS_P6uchar4ii_param_4
)
{


	ret;

}
	// .globl	_Z6kernelPhS_jj
.visible .entry _Z6kernelPhS_jj(
	.param .u64 .ptr .align 1 _Z6kernelPhS_jj_param_0,
	.param .u64 .ptr .align 1 _Z6kernelPhS_jj_param_1,
	.param .u32 _Z6kernelPhS_jj_param_2,
	.param .u32 _Z6kernelPhS_jj_param_3
)
{
	.reg .pred 	%p<13>;
	.reg .b16 	%rs<13>;
	.reg .b32 	%r<22>;
	.reg .b64 	%rd<14>;

	ld.param.u64 	%rd4, [_Z6kernelPhS_jj_param_0];
	ld.param.u64 	%rd5, [_Z6kernelPhS_jj_param_1];
	ld.param.u32 	%r3, [_Z6kernelPhS_jj_param_2];
	ld.param.u32 	%r2, [_Z6kernelPhS_jj_param_3];
	cvta.to.global.u64 	%rd1, %rd5;
	mov.u32 	%r4, %tid.x;
	mov.u32 	%r5, %tid.y;
	add.s32 	%r1, %r4, %r5;
	mul.lo.s32 	%r6, %r2, %r3;
	setp.ge.u32 	%p1, %r1, %r6;
	@%p1 bra 	$L__BB1_7;
	cvta.to.global.u64 	%rd6, %rd4;
	cvt.u64.u32 	%rd2, %r1;
	add.s64 	%rd3, %rd6, %rd2;
	ld.global.u8 	%rs1, [%rd3+1];
	setp.eq.s16 	%p2, %rs1, 1;
	selp.u32 	%r8, 1, 0, %p2;
	ld.global.u8 	%rs2, [%rd3+-1];
	setp.eq.s16 	%p3, %rs2, 1;
	selp.b32 	%r9, 2, 1, %p2;
	selp.b32 	%r10, %r9, %r8, %p3;
	cvt.u64.u32 	%rd7, %r2;
	add.s64 	%rd8, %rd3, %rd7;
	ld.global.u8 	%rs3, [%rd8];
	setp.eq.s16 	%p4, %rs3, 1;
	selp.u32 	%r11, 1, 0, %p4;
	add.s32 	%r12, %r10, %r11;
	sub.s64 	%rd9, %rd2, %rd7;
	add.s64 	%rd10, %rd6, %rd9;
	ld.global.u8 	%rs4, [%rd10];
	setp.eq.s16 	%p5, %rs4, 1;
	selp.u32 	%r13, 1, 0, %p5;
	add.s32 	%r14, %r12, %r13;
	ld.global.u8 	%rs5, [%rd8+1];
	setp.eq.s16 	%p6, %rs5, 1;
	selp.u32 	%r15, 1, 0, %p6;
	add.s32 	%r16, %r14, %r15;
	ld.global.u8 	%rs6, [%rd8+-1];
	setp.eq.s16 	%p7, %rs6, 1;
	selp.u32 	%r17, 1, 0, %p7;
	add.s32 	%r18, %r16, %r17;
	ld.global.u8 	%rs7, [%rd10+1];
	setp.eq.s16 	%p8, %rs7, 1;
	selp.u32 	%r19, 1, 0, %p8;
	add.s32 	%r20, %r18, %r19;
	ld.global.u8 	%rs8, [%rd10+-1];
	setp.eq.s16 	%p9, %rs8, 1;
	selp.u32 	%r21, 1, 0, %p9;
	add.s32 	%r7, %r20, %r21;
	setp.eq.s32 	%p10, %r7, 2;
	@%p10 bra 	$L__BB1_4;
	setp.ne.s32 	%p11, %r7, 3;
	@%p11 bra 	$L__BB1_6;
	add.s64 	%rd11, %rd1, %rd2;
	mov.b16 	%rs9, 1;
	st.global.u8 	[%rd11], %rs9;
	bra.uni 	$L__BB1_7;
$L__BB1_4:
	ld.global.u8 	%rs10, [%rd3];
	setp.ne.s16 	%p12, %rs10, 1;
	@%p12 bra 	$L__BB1_7;
	add.s64 	%rd12, %rd1, %rd2;
	mov.b16 	%rs11, 1;
	st.global.u8 	[%rd12], %rs11;
	bra.uni 	$L__BB1_7;
$L__BB1_6:
	add.s64 	%rd13, %rd1, %rd2;
	mov.b16 	%rs12, 0;
	st.global.u8 	[%rd13], %rs12;
$L__BB1_7:
	ret;

}


// ===== COMPILED SASS (sm_100) =====

	.target	sm_100

	.elftype	@"ET_EXEC"


//--------------------- .note.nv.tkinfo           --------------------------
	.section	.note.nv.tkinfo,"",@"SHT_NOTE"
	.sectionflags	@"SHF_NOTE_NV_TKINFO"
	.tkinfo
        /*0018*/ 	.word	0x00000002
        /*0030*/ 	.string	""
        /*0030*/ 	.string	"ptxas"
        /*0030*/ 	.string	"Cuda compilation tools, release 13.0, V13.0.88"
        /*0030*/ 	.string	"Build cuda_13.0.r13.0/compiler.36424714_0"
        /*0030*/ 	.string	"-arch sm_100 -m 64 "



//--------------------- .note.nv.cuinfo           --------------------------
	.section	.note.nv.cuinfo,"",@"SHT_NOTE"
	.sectionflags	@"SHF_NOTE_NV_CUINFO"
        /*0018*/ 	.short	0x0002
        /*001a*/ 	.short	0x0064
        /*001c*/ 	.short	0x0082
	.zero		2


//--------------------- .nv.info                  --------------------------
	.section	.nv.info,"",@"SHT_CUDA_INFO"
	.align	4


	//----- nvinfo : EIATTR_REGCOUNT
	.align		4
        /*0000*/ 	.byte	0x04, 0x2f
        /*0002*/ 	.short	(.L_1 - .L_0)
	.align		4
.L_0:
        /*0004*/ 	.word	index@(_Z7kernel2PfS_P6uchar4ii)
        /*0008*/ 	.word	0x00000004


	//----- nvinfo : EIATTR_FRAME_SIZE
	.align		4
.L_1:
        /*000c*/ 	.byte	0x04, 0x11
        /*000e*/ 	.short	(.L_3 - .L_2)
	.align		4
.L_2:
        /*0010*/ 	.word	index@(_Z7kernel2PfS_P6uchar4ii)
        /*0014*/ 	.word	0x00000000


	//----- nvinfo : EIATTR_REGCOUNT
	.align		4
.L_3:
        /*0018*/ 	.byte	0x04, 0x2f
        /*001a*/ 	.short	(.L_5 - .L_4)
	.align		4
.L_4:
        /*001c*/ 	.word	index@(_Z6kernelPhS_jj)
        /*0020*/ 	.word	0x00000012


	//----- nvinfo : EIATTR_FRAME_SIZE
	.align		4
.L_5:
        /*0024*/ 	.byte	0x04, 0x11
        /*0026*/ 	.short	(.L_7 - .L_6)
	.align		4
.L_6:
        /*0028*/ 	.word	index@(_Z6kernelPhS_jj)
        /*002c*/ 	.word	0x00000000


	//----- nvinfo : EIATTR_MIN_STACK_SIZE
	.align		4
.L_7:
        /*0030*/ 	.byte	0x04, 0x12
        /*0032*/ 	.short	(.L_9 - .L_8)
	.align		4
.L_8:
        /*0034*/ 	.word	index@(_Z6kernelPhS_jj)
        /*0038*/ 	.word	0x00000000


	//----- nvinfo : EIATTR_MIN_STACK_SIZE
	.align		4
.L_9:
        /*003c*/ 	.byte	0x04, 0x12
        /*003e*/ 	.short	(.L_11 - .L_10)
	.align		4
.L_10:
        /*0040*/ 	.word	index@(_Z7kernel2PfS_P6uchar4ii)
        /*0044*/ 	.word	0x00000000
.L_11:


//--------------------- .nv.compat                --------------------------
	.section	.nv.compat,"",@"SHT_CUDA_COMPAT_INFO"
	.align	4
        /*0000*/ 	.byte	0x02, 0x09, 0x00, 0x00, 0x02, 0x02, 0x01, 0x00, 0x02, 0x05, 0x05, 0x00, 0x03, 0x07, 0x01, 0x01
        /*0010*/ 	.byte	0x02, 0x03, 0x00, 0x00, 0x02, 0x06, 0x01, 0x00, 0x04, 0x0b, 0x08, 0x00, 0x09, 0x00, 0x00, 0x00
        /*0020*/ 	.byte	0x00, 0x00, 0x00, 0x00


//--------------------- .nv.info._Z6kernelPhS_jj  --------------------------
	.section	.nv.info._Z6kernelPhS_jj,"",@"SHT_CUDA_INFO"
	.sectionflags	@""
	.align	4


	//----- nvinfo : EIATTR_CUDA_API_VERSION
	.align		4
        /*0000*/ 	.byte	0x04, 0x37
        /*0002*/ 	.short	(.L_13 - .L_12)
.L_12:
        /*0004*/ 	.word	0x00000082


	//----- nvinfo : EIATTR_KPARAM_INFO
	.align		4
.L_13:
        /*0008*/ 	.byte	0x04, 0x17
        /*000a*/ 	.short	(.L_15 - .L_14)
.L_14:
        /*000c*/ 	.word	0x00000000
        /*0010*/ 	.short	0x0003
        /*0012*/ 	.short	0x0014
        /*0014*/ 	.byte	0x00, 0xf0, 0x11, 0x00


	//----- nvinfo : EIATTR_KPARAM_INFO
	.align		4
.L_15:
        /*0018*/ 	.byte	0x04, 0x17
        /*001a*/ 	.short	(.L_17 - .L_16)
.L_16:
        /*001c*/ 	.word	0x00000000
        /*0020*/ 	.short	0x0002
        /*0022*/ 	.short	0x0010
        /*0024*/ 	.byte	0x00, 0xf0, 0x11, 0x00


	//----- nvinfo : EIATTR_KPARAM_INFO
	.align		4
.L_17:
        /*0028*/ 	.byte	0x04, 0x17
        /*002a*/ 	.short	(.L_19 - .L_18)
.L_18:
        /*002c*/ 	.word	0x00000000
        /*0030*/ 	.short	0x0001
        /*0032*/ 	.short	0x0008
        /*0034*/ 	.byte	0x00, 0xf5, 0x21, 0x00


	//----- nvinfo : EIATTR_KPARAM_INFO
	.align		4
.L_19:
        /*0038*/ 	.byte	0x04, 0x17
        /*003a*/ 	.short	(.L_21 - .L_20)
.L_20:
        /*003c*/ 	.word	0x00000000
        /*0040*/ 	.short	0x0000
        /*0042*/ 	.short	0x0000
        /*0044*/ 	.byte	0x00, 0xf5, 0x21, 0x00


	//----- nvinfo : EIATTR_SPARSE_MMA_MASK
	.align		4
.L_21:
        /*0048*/ 	.byte	0x03, 0x50
        /*004a*/ 	.short	0x0000


	//----- nvinfo : EIATTR_MAXREG_COUNT
	.align		4
        /*004c*/ 	.byte	0x03, 0x1b
        /*004e*/ 	.short	0x00ff


	//----- nvinfo : EIATTR_MERCURY_ISA_VERSION
	.align		4
        /*0050*/ 	.byte	0x03, 0x5f
        /*0052*/ 	.short	0x0101


	//----- nvinfo : EIATTR_VRC_CTA_INIT_COUNT
	.align		4
        /*0054*/ 	.byte	0x02, 0x4a
	.zero		1
	.zero		1


	//----- nvinfo : EIATTR_EXIT_INSTR_OFFSETS
	.align		4
        /*0058*/ 	.byte	0x04, 0x1c
        /*005a*/ 	.short	(.L_23 - .L_22)


	//   ....[0]....
.L_22:
        /*005c*/ 	.word	0x00000070


	//   ....[1]....
        /*0060*/ 	.word	0x00000370


	//   ....[2]....
        /*0064*/ 	.word	0x000003c0


	//   ....[3]....
        /*0068*/ 	.word	0x000003f0


	//   ....[4]....
        /*006c*/ 	.word	0x00000450


	//----- nvinfo : EIATTR_CRS_STACK_SIZE
	.align		4
.L_23:
        /*0070*/ 	.byte	0x04, 0x1e
        /*0072*/ 	.short	(.L_25 - .L_24)
.L_24:
        /*0074*/ 	.word	0x00000000


	//----- nvinfo : EIATTR_CBANK_PARAM_SIZE
	.align		4
.L_25:
        /*0078*/ 	.byte	0x03, 0x19
        /*007a*/ 	.short	0x0018


	//----- nvinfo : EIATTR_PARAM_CBANK
	.align		4
        /*007c*/ 	.byte	0x04, 0x0a
        /*007e*/ 	.short	(.L_27 - .L_26)
	.align		4
.L_26:
        /*0080*/ 	.word	index@(.nv.constant0._Z6kernelPhS_jj)
        /*0084*/ 	.short	0x0380
        /*0086*/ 	.short	0x0018


	//----- nvinfo : EIATTR_SW_WAR
	.align		4
.L_27:
        /*0088*/ 	.byte	0x04, 0x36
        /*008a*/ 	.short	(.L_29 - .L_28)
.L_28:
        /*008c*/ 	.word	0x00000008
.L_29:


//--------------------- .nv.info._Z7kernel2PfS_P6uchar4ii --------------------------
	.section	.nv.info._Z7kernel2PfS_P6uchar4ii,"",@"SHT_CUDA_INFO"
	.sectionflags	@""
	.align	4


	//----- nvinfo : EIATTR_CUDA_API_VERSION
	.align		4
        /*0000*/ 	.byte	0x04, 0x37
        /*0002*/ 	.short	(.L_31 - .L_30)
.L_30:
        /*0004*/ 	.word	0x00000082


	//----- nvinfo : EIATTR_KPARAM_INFO
	.align		4
.L_31:
        /*0008*/ 	.byte	0x04, 0x17
        /*000a*/ 	.short	(.L_33 - .L_32)
.L_32:
        /*000c*/ 	.word	0x00000000
        /*0010*/ 	.short	0x0004
        /*0012*/ 	.short	0x001c
        /*0014*/ 	.byte	0x00, 0xf0, 0x11, 0x00


	//----- nvinfo : EIATTR_KPARAM_INFO
	.align		4
.L_33:
        /*0018*/ 	.byte	0x04, 0x17
        /*001a*/ 	.short	(.L_35 - .L_34)
.L_34:
        /*001c*/ 	.word	0x00000000
        /*0020*/ 	.short	0x0003
        /*0022*/ 	.short	0x0018
        /*0024*/ 	.byte	0x00, 0xf0, 0x11, 0x00


	//----- nvinfo : EIATTR_KPARAM_INFO
	.align		4
.L_35:
        /*0028*/ 	.byte	0x04, 0x17
        /*002a*/ 	.short	(.L_37 - .L_36)
.L_36:
        /*002c*/ 	.word	0x00000000
        /*0030*/ 	.short	0x0002
        /*0032*/ 	.short	0x0010
        /*0034*/ 	.byte	0x00, 0xf5, 0x21, 0x00


	//----- nvinfo : EIATTR_KPARAM_INFO
	.align		4
.L_37:
        /*0038*/ 	.byte	0x04, 0x17
        /*003a*/ 	.short	(.L_39 - .L_38)
.L_38:
        /*003c*/ 	.word	0x00000000
        /*0040*/ 	.short	0x0001
        /*0042*/ 	.short	0x0008
        /*0044*/ 	.byte	0x00, 0xf5, 0x21, 0x00


	//----- nvinfo : EIATTR_KPARAM_INFO
	.align		4
.L_39:
        /*0048*/ 	.byte	0x04, 0x17
        /*004a*/ 	.short	(.L_41 - .L_40)
.L_40:
        /*004c*/ 	.word	0x00000000
        /*0050*/ 	.short	0x0000
        /*0052*/ 	.short	0x0000
        /*0054*/ 	.byte	0x00, 0xf5, 0x21, 0x00


	//----- nvinfo : EIATTR_SPARSE_MMA_MASK
	.align		4
.L_41:
        /*0058*/ 	.byte	0x03, 0x50
        /*005a*/ 	.short	0x0000


	//----- nvinfo : EIATTR_MAXREG_COUNT
	.align		4
        /*005c*/ 	.byte	0x03, 0x1b
        /*005e*/ 	.short	0x00ff


	//----- nvinfo : EIATTR_MERCURY_ISA_VERSION
	.align		4
        /*0060*/ 	.byte	0x03, 0x5f
        /*0062*/ 	.short	0x0101


	//----- nvinfo : EIATTR_VRC_CTA_INIT_COUNT
	.align		4
        /*0064*/ 	.byte	0x02, 0x4a
	.zero		1
	.zero		1


	//----- nvinfo : EIATTR_EXIT_INSTR_OFFSETS
	.align		4
        /*0068*/ 	.byte	0x04, 0x1c
        /*006a*/ 	.short	(.L_43 - .L_42)


	//   ....[0]....
.L_42:
        /*006c*/ 	.word	0x00000010


	//----- nvinfo : EIATTR_CBANK_PARAM_SIZE
	.align		4
.L_43:
        /*0070*/ 	.byte	0x03, 0x19
        /*0072*/ 	.short	0x0020


	//----- nvinfo : EIATTR_PARAM_CBANK
	.align		4
        /*0074*/ 	.byte	0x04, 0x0a
        /*0076*/ 	.short	(.L_45 - .L_44)
	.align		4
.L_44:
        /*0078*/ 	.word	index@(.nv.constant0._Z7kernel2PfS_P6uchar4ii)
        /*007c*/ 	.short	0x0380
        /*007e*/ 	.short	0x0020


	//----- nvinfo : EIATTR_SW_WAR
	.align		4
.L_45:
        /*0080*/ 	.byte	0x04, 0x36
        /*0082*/ 	.short	(.L_47 - .L_46)
.L_46:
        /*0084*/ 	.word	0x00000008
.L_47:


//--------------------- .nv.callgraph             --------------------------
	.section	.nv.callgraph,"",@"SHT_CUDA_CALLGRAPH"
	.align	4
	.sectionentsize	8
	.align		4
        /*0000*/ 	.word	0x00000000
	.align		4
        /*0004*/ 	.word	0xffffffff
	.align		4
        /*0008*/ 	.word	0x00000000
	.align		4
        /*000c*/ 	.word	0xfffffffe
	.align		4
        /*0010*/ 	.word	0x00000000
	.align		4
        /*0014*/ 	.word	0xfffffffd
	.align		4
        /*0018*/ 	.word	0x00000000
	.align		4
        /*001c*/ 	.word	0xfffffffc


//--------------------- .text._Z6kernelPhS_jj     --------------------------
	.section	.text._Z6kernelPhS_jj,"ax",@progbits
	.align	128
        .global         _Z6kernelPhS_jj
        .type           _Z6kernelPhS_jj,@function
        .size           _Z6kernelPhS_jj,(.L_x_3 - _Z6kernelPhS_jj)
        .other          _Z6kernelPhS_jj,@"STO_CUDA_ENTRY STV_DEFAULT"
_Z6kernelPhS_jj:
.text._Z6kernelPhS_jj:
[----:B------:R-:W-:Y:S01]  /*0000*/  LDC R1, c[0x0][0x37c] ;  /* 0x0000df00ff017b82 */ /* 0x000fe20000000800 */
[----:B------:R-:W0:Y:S01]  /*0010*/  S2R R5, SR_TID.X ;  /* 0x0000000000057919 */ /* 0x000e220000002100 */
[----:B------:R-:W1:Y:S01]  /*0020*/  LDCU.64 UR4, c[0x0][0x390] ;  /* 0x00007200ff0477ac */ /* 0x000e620008000a00 */
[----:B------:R-:W0:Y:S01]  /*0030*/  S2R R0, SR_TID.Y ;  /* 0x0000000000007919 */ /* 0x000e220000002200 */
[----:B-1----:R-:W-:Y:S01]  /*0040*/  UIMAD UR4, UR5, UR4, URZ ;  /* 0x00000004050472a4 */ /* 0x002fe2000f8e02ff */
[----:B0-----:R-:W-:-:S05]  /*0050*/  IMAD.IADD R5, R5, 0x1, R0 ;  /* 0x0000000105057824 */ /* 0x001fca00078e0200 */
[----:B------:R-:W-:-:S13]  /*0060*/  ISETP.GE.U32.AND P0, PT, R5, UR4, PT ;  /* 0x0000000405007c0c */ /* 0x000fda000bf06070 */
[----:B------:R-:W-:Y:S05]  /*0070*/  @P0 EXIT ;  /* 0x000000000000094d */ /* 0x000fea0003800000 */
[----:B------:R-:W0:Y:S01]  /*0080*/  LDC.64 R8, c[0x0][0x380] ;  /* 0x0000e000ff087b82 */ /* 0x000e220000000a00 */
[----:B------:R-:W1:Y:S01]  /*0090*/  LDCU.64 UR6, c[0x0][0x358] ;  /* 0x00006b00ff0677ac */ /* 0x000e620008000a00 */
[----:B0-----:R-:W-:-:S05]  /*00a0*/  IADD3 R2, P0, PT, R5, R8, RZ ;  /* 0x0000000805027210 */ /* 0x001fca0007f1e0ff */
[----:B------:R-:W-:Y:S01]  /*00b0*/  IMAD.X R3, RZ, RZ, R9, P0 ;  /* 0x000000ffff037224 */ /* 0x000fe200000e0609 */
[----:B------:R-:W-:-:S04]  /*00c0*/  IADD3 R6, P0, PT, R2, UR5, RZ ;  /* 0x0000000502067c10 */ /* 0x000fc8000ff1e0ff */
[----:B-1----:R-:W2:Y:S01]  /*00d0*/  LDG.E.U8 R11, desc[UR6][R2.64+-0x1] ;  /* 0xffffff06020b7981 */ /* 0x002ea2000c1e1100 */
[----:B------:R-:W-:Y:S01]  /*00e0*/  IADD3 R8, P1, P2, R5, -UR5, R8 ;  /* 0x8000000505087c10 */ /* 0x000fe2000fa3e008 */
[----:B------:R-:W-:Y:S02]  /*00f0*/  IMAD.X R7, RZ, RZ, R3, P0 ;  /* 0x000000ffff077224 */ /* 0x000fe400000e0603 */
[----:B------:R-:W3:Y:S01]  /*0100*/  LDG.E.U8 R0, desc[UR6][R2.64+0x1] ;  /* 0x0000010602007981 */ /* 0x000ee2000c1e1100 */
[----:B------:R-:W-:-:S03]  /*0110*/  IADD3.X R9, PT, PT, RZ, -0x1, R9, P1, P2 ;  /* 0xffffffffff097810 */ /* 0x000fc60000fe4409 */
[----:B------:R-:W4:Y:S04]  /*0120*/  LDG.E.U8 R4, desc[UR6][R6.64] ;  /* 0x0000000606047981 */ /* 0x000f28000c1e1100 */
[----:B------:R-:W5:Y:S04]  /*0130*/  LDG.E.U8 R10, desc[UR6][R8.64] ;  /* 0x00000006080a7981 */ /* 0x000f68000c1e1100 */
[----:B------:R-:W5:Y:S04]  /*0140*/  LDG.E.U8 R12, desc[UR6][R6.64+0x1] ;  /* 0x00000106060c7981 */ /* 0x000f68000c1e1100 */
[----:B------:R-:W5:Y:S04]  /*0150*/  LDG.E.U8 R13, desc[UR6][R6.64+-0x1] ;  /* 0xffffff06060d7981 */ /* 0x000f68000c1e1100 */
[----:B------:R-:W5:Y:S04]  /*0160*/  LDG.E.U8 R14, desc[UR6][R8.64+0x1] ;  /* 0x00000106080e7981 */ /* 0x000f68000c1e1100 */
[----:B------:R-:W5:Y:S01]  /*0170*/  LDG.E.U8 R15, desc[UR6][R8.64+-0x1] ;  /* 0xffffff06080f7981 */ /* 0x000f62000c1e1100 */
[----:B--2---:R-:W-:Y:S01]  /*0180*/  ISETP.NE.AND P2, PT, R11, 0x1, PT ;  /* 0x000000010b00780c */ /* 0x004fe20003f45270 */
[----:B------:R-:W-:Y:S01]  /*0190*/  IMAD.MOV.U32 R11, RZ, RZ, 0x2 ;  /* 0x00000002ff0b7424 */ /* 0x000fe200078e00ff */
[----:B---3--:R-:W-:-:S04]  /*01a0*/  ISETP.NE.AND P1, PT, R0, 0x1, PT ;  /* 0x000000010000780c */ /* 0x008fc80003f25270 */
[----:B------:R-:W-:Y:S02]  /*01b0*/  SEL R0, RZ, 0x1, P1 ;  /* 0x00000001ff007807 */ /* 0x000fe40000800000 */
[----:B----4-:R-:W-:-:S05]  /*01c0*/  ISETP.NE.AND P0, PT, R4, 0x1, PT ;  /* 0x000000010400780c */ /* 0x010fca0003f05270 */
[----:B------:R-:W-:Y:S02]  /*01d0*/  @!P2 SEL R0, R11, 0x1, !P1 ;  /* 0x000000010b00a807 */ /* 0x000fe40004800000 */
[----:B-----5:R-:W-:Y:S02]  /*01e0*/  ISETP.NE.AND P1, PT, R10, 0x1, PT ;  /* 0x000000010a00780c */ /* 0x020fe40003f25270 */
[----:B------:R-:W-:Y:S02]  /*01f0*/  SEL R11, RZ, 0x1, P0 ;  /* 0x00000001ff0b7807 */ /* 0x000fe40000000000 */
[----:B------:R-:W-:-:S03]  /*0200*/  ISETP.NE.AND P0, PT, R12, 0x1, PT ;  /* 0x000000010c00780c */ /* 0x000fc60003f05270 */
[----:B------:R-:W-:-:S04]  /*0210*/  IMAD.IADD R0, R0, 0x1, R11 ;  /* 0x0000000100007824 */ /* 0x000fc800078e020b */
[----:B------:R-:W-:Y:S02]  /*0220*/  VIADD R4, R0, 0x1 ;  /* 0x0000000100047836 */ /* 0x000fe40000000000 */
[----:B------:R-:W-:Y:S01]  /*0230*/  @P1 IMAD.MOV R4, RZ, RZ, R0 ;  /* 0x000000ffff041224 */ /* 0x000fe200078e0200 */
[----:B------:R-:W-:-:S03]  /*0240*/  ISETP.NE.AND P1, PT, R13, 0x1, PT ;  /* 0x000000010d00780c */ /* 0x000fc60003f25270 */
[----:B------:R-:W-:Y:S02]  /*0250*/  VIADD R0, R4, 0x1 ;  /* 0x0000000104007836 */ /* 0x000fe40000000000 */
[----:B------:R-:W-:Y:S01]  /*0260*/  @P0 IMAD.MOV R0, RZ, RZ, R4 ;  /* 0x000000ffff000224 */ /* 0x000fe200078e0204 */
[----:B------:R-:W-:-:S03]  /*0270*/  ISETP.NE.AND P0, PT, R14, 0x1, PT ;  /* 0x000000010e00780c */ /* 0x000fc60003f05270 */
[----:B------:R-:W-:-:S04]  /*0280*/  VIADD R4, R0, 0x1 ;  /* 0x0000000100047836 */ /* 0x000fc80000000000 */
[----:B------:R-:W-:Y:S01]  /*0290*/  @P1 IMAD.MOV R4, RZ, RZ, R0 ;  /* 0x000000ffff041224 */ /* 0x000fe200078e0200 */
[----:B------:R-:W-:-:S03]  /*02a0*/  ISETP.NE.AND P1, PT, R15, 0x1, PT ;  /* 0x000000010f00780c */ /* 0x000fc60003f25270 */
[----:B------:R-:W-:Y:S02]  /*02b0*/  VIADD R6, R4, 0x1 ;  /* 0x0000000104067836 */ /* 0x000fe40000000000 */
[----:B------:R-:W-:-:S04]  /*02c0*/  @P0 IMAD.MOV R6, RZ, RZ, R4 ;  /* 0x000000ffff060224 */ /* 0x000fc800078e0204 */
[----:B------:R-:W-:-:S04]  /*02d0*/  VIADD R0, R6, 0x1 ;  /* 0x0000000106007836 */ /* 0x000fc80000000000 */
[----:B------:R-:W-:-:S05]  /*02e0*/  @P1 IMAD.MOV R0, RZ, RZ, R6 ;  /* 0x000000ffff001224 */ /* 0x000fca00078e0206 */
[----:B------:R-:W-:-:S13]  /*02f0*/  ISETP.NE.AND P0, PT, R0, 0x2, PT ;  /* 0x000000020000780c */ /* 0x000fda0003f05270 */
[----:B------:R-:W-:Y:S05]  /*0300*/  @!P0 BRA `(.L_x_0) ;  /* 0x0000000000308947 */ /* 0x000fea0003800000 */
[----:B------:R-:W-:Y:S01]  /*0310*/  ISETP.NE.AND P0, PT, R0, 0x3, PT ;  /* 0x000000030000780c */ /* 0x000fe20003f05270 */
[----:B------:R-:W-:-:S12]  /*0320*/  IMAD.MOV.U32 R0, RZ, RZ, 0x1 ;  /* 0x00000001ff007424 */ /* 0x000fd800078e00ff */
[----:B------:R-:W0:Y:S02]  /*0330*/  @!P0 LDC.64 R2, c[0x0][0x388] ;  /* 0x0000e200ff028b82 */ /* 0x000e240000000a00 */
[----:B0-----:R-:W-:-:S05]  /*0340*/  @!P0 IADD3 R2, P1, PT, R5, R2, RZ ;  /* 0x0000000205028210 */ /* 0x001fca0007f3e0ff */
[----:B------:R-:W-:-:S05]  /*0350*/  @!P0 IMAD.X R3, RZ, RZ, R3, P1 ;  /* 0x000000ffff038224 */ /* 0x000fca00008e0603 */
[----:B------:R0:W-:Y:S01]  /*0360*/  @!P0 STG.E.U8 desc[UR6][R2.64], R0 ;  /* 0x0000000002008986 */ /* 0x0001e2000c101106 */
[----:B------:R-:W-:Y:S05]  /*0370*/  @!P0 EXIT ;  /* 0x000000000000894d */ /* 0x000fea0003800000 */
[----:B------:R-:W0:Y:S02]  /*0380*/  LDCU.64 UR4, c[0x0][0x388] ;  /* 0x00007100ff0477ac */ /* 0x000e240008000a00 */
[----:B0-----:R-:W-:-:S05]  /*0390*/  IADD3 R2, P0, PT, R5, UR4, RZ ;  /* 0x0000000405027c10 */ /* 0x001fca000ff1e0ff */
[----:B------:R-:W-:-:S05]  /*03a0*/  IMAD.X R3, RZ, RZ, UR5, P0 ;  /* 0x00000005ff037e24 */ /* 0x000fca00080e06ff */
[----:B------:R-:W-:Y:S01]  /*03b0*/  STG.E.U8 desc[UR6][R2.64], RZ ;  /* 0x000000ff02007986 */ /* 0x000fe2000c101106 */
[----:B------:R-:W-:Y:S05]  /*03c0*/  EXIT ;  /* 0x000000000000794d */ /* 0x000fea0003800000 */
.L_x_0:
[----:B------:R-:W2:Y:S02]  /*03d0*/  LDG.E.U8 R2, desc[UR6][R2.64] ;  /* 0x0000000602027981 */ /* 0x000ea4000c1e1100 */
[----:B--2---:R-:W-:-:S13]  /*03e0*/  ISETP.NE.AND P0, PT, R2, 0x1, PT ;  /* 0x000000010200780c */ /* 0x004fda0003f05270 */
[----:B------:R-:W-:Y:S05]  /*03f0*/  @P0 EXIT ;  /* 0x000000000000094d */ /* 0x000fea0003800000 */
[----:B------:R-:W0:Y:S01]  /*0400*/  LDCU.64 UR4, c[0x0][0x388] ;  /* 0x00007100ff0477ac */ /* 0x000e220008000a00 */
[----:B------:R-:W-:Y:S01]  /*0410*/  IMAD.MOV.U32 R0, RZ, RZ, 0x1 ;  /* 0x00000001ff007424 */ /* 0x000fe200078e00ff */
[----:B0-----:R-:W-:-:S05]  /*0420*/  IADD3 R2, P0, PT, R5, UR4, RZ ;  /* 0x0000000405027c10 */ /* 0x001fca000ff1e0ff */
[----:B------:R-:W-:-:S05]  /*0430*/  IMAD.X R3, RZ, RZ, UR5, P0 ;  /* 0x00000005ff037e24 */ /* 0x000fca00080e06ff */
[----:B------:R-:W-:Y:S01]  /*0440*/  STG.E.U8 desc[UR6][R2.64], R0 ;  /* 0x0000000002007986 */ /* 0x000fe2000c101106 */
[----:B------:R-:W-:Y:S05]  /*0450*/  EXIT ;  /* 0x000000000000794d */ /* 0x000fea0003800000 */
.L_x_1:
[----:B------:R-:W-:-:S00]  /*0460*/  BRA `(.L_x_1) ;  /* 0xfffffffc00fc7947 */ /* 0x000fc0000383ffff */
[----:B------:R-:W-:-:S00]  /*0470*/  NOP ;  /* 0x0000000000007918 */ /* 0x000fc00000000000 */
        /* <DEDUP_REMOVED lines=8> */
.L_x_3:


//--------------------- .text._Z7kernel2PfS_P6uchar4ii --------------------------
	.section	.text._Z7kernel2PfS_P6uchar4ii,"ax",@progbits
	.align	128
        .global         _Z7kernel2PfS_P6uchar4ii
        .type           _Z7kernel2PfS_P6uchar4ii,@function
        .size           _Z7kernel2PfS_P6uchar4ii,(.L_x_4 - _Z7kernel2PfS_P6uchar4ii)
        .other          _Z7kernel2PfS_P6uchar4ii,@"STO_CUDA_ENTRY STV_DEFAULT"
_Z7kernel2PfS_P6uchar4ii:
.text._Z7kernel2PfS_P6uchar4ii:
[----:B------:R-:W-:Y:S01]  /*0000*/  LDC R1, c[0x0][0x37c] ;  /* 0x0000df00ff017b82 */ /* 0x000fe20000000800 */
[----:B------:R-:W-:Y:S05]  /*0010*/  EXIT ;  /* 0x000000000000794d */ /* 0x000fea0003800000 */
.L_x_2:
        /* <DEDUP_REMOVED lines=14> */
.L_x_4:


//--------------------- .nv.shared.reserved.0     --------------------------
	.section	.nv.shared.reserved.0,"aw",@nobits
	.weak		__nv_reservedSMEM_offset_0_alias
	.size		__nv_reservedSMEM_offset_0_alias, 0, 64
	.other		__nv_reservedSMEM_offset_0_alias,@"STO_CUDA_RESERVED_SHARED STV_DEFAULT"
__nv_reservedSMEM_offset_0_alias:
	.zero		0
	.zero		64


//--------------------- .nv.constant0._Z6kernelPhS_jj --------------------------
	.section	.nv.constant0._Z6kernelPhS_jj,"a",@progbits
	.sectionflags	@""
	.align	4
.nv.constant0._Z6kernelPhS_jj:
	.zero		920


//--------------------- .nv.constant0._Z7kernel2PfS_P6uchar4ii --------------------------
	.section	.nv.constant0._Z7kernel2PfS_P6uchar4ii,"a",@progbits
	.sectionflags	@""
	.align	4
.nv.constant0._Z7kernel2PfS_P6uchar4ii:
	.zero		928


//--------------------- SYMBOLS --------------------------

	.type		.nv.reservedSmem.offset0,@object
	.size		.nv.reservedSmem.offset0,0x4
